	.headerflags	@"EF_CUDA_TEXMODE_UNIFIED EF_CUDA_64BIT_ADDRESS EF_CUDA_ACCELERATORS EF_CUDA_SM90 EF_CUDA_VIRTUAL_SM(EF_CUDA_SM90)"
	.elftype	@"ET_EXEC"


//--------------------- .nv.info                  --------------------------
	.section	.nv.info,"",@"SHT_CUDA_INFO"
	.align	4


	//----- nvinfo : EIATTR_REGCOUNT
	.align		4
        /*0000*/ 	.byte	0x04, 0x2f
        /*0002*/ 	.short	(.L_3 - .L_2)
	.align		4
.L_2:
        /*0004*/ 	.word	index@(triton_poi_fused__native_batch_norm_legit_no_training_leaky_relu_6)
        /*0008*/ 	.word	0x00000016


	//----- nvinfo : EIATTR_MIN_STACK_SIZE
	.align		4
.L_3:
        /*000c*/ 	.byte	0x04, 0x12
        /*000e*/ 	.short	(.L_5 - .L_4)
	.align		4
.L_4:
        /*0010*/ 	.word	index@(triton_poi_fused__native_batch_norm_legit_no_training_leaky_relu_6)
        /*0014*/ 	.word	0x00000000


	//----- nvinfo : EIATTR_FRAME_SIZE
	.align		4
.L_5:
        /*0018*/ 	.byte	0x04, 0x11
        /*001a*/ 	.short	(.L_7 - .L_6)
	.align		4
.L_6:
        /*001c*/ 	.word	index@(triton_poi_fused__native_batch_norm_legit_no_training_leaky_relu_6)
        /*0020*/ 	.word	0x00000000


	//----- nvinfo : EIATTR_MIN_STACK_SIZE
	.align		4
.L_7:
        /*0024*/ 	.byte	0x04, 0x12
        /*0026*/ 	.short	(.L_9 - .L_8)
	.align		4
.L_8:
        /*0028*/ 	.word	index@(triton_poi_fused__native_batch_norm_legit_no_training_leaky_relu_6)
        /*002c*/ 	.word	0x00000000
.L_9:


//--------------------- .nv.info.triton_poi_fused__native_batch_norm_legit_no_training_leaky_relu_6 --------------------------
	.section	.nv.info.triton_poi_fused__native_batch_norm_legit_no_training_leaky_relu_6,"",@"SHT_CUDA_INFO"
	.sectionflags	@""
	.align	4


	//----- nvinfo : EIATTR_CUDA_API_VERSION
	.align		4
        /*0000*/ 	.byte	0x04, 0x37
        /*0002*/ 	.short	(.L_11 - .L_10)
.L_10:
        /*0004*/ 	.word	0x0000007c


	//----- nvinfo : EIATTR_KPARAM_INFO
	.align		4
.L_11:
        /*0008*/ 	.byte	0x04, 0x17
        /*000a*/ 	.short	(.L_13 - .L_12)
.L_12:
        /*000c*/ 	.word	0x00000000
        /*0010*/ 	.short	0x0006
        /*0012*/ 	.short	0x0030
        /*0014*/ 	.byte	0x00, 0xf0, 0x11, 0x00


	//----- nvinfo : EIATTR_KPARAM_INFO
	.align		4
.L_13:
        /*0018*/ 	.byte	0x04, 0x17
        /*001a*/ 	.short	(.L_15 - .L_14)
.L_14:
        /*001c*/ 	.word	0x00000000
        /*0020*/ 	.short	0x0005
        /*0022*/ 	.short	0x0028
        /*0024*/ 	.byte	0x00, 0xf4, 0x21, 0x00


	//----- nvinfo : EIATTR_KPARAM_INFO
	.align		4
.L_15:
        /*0028*/ 	.byte	0x04, 0x17
        /*002a*/ 	.short	(.L_17 - .L_16)
.L_16:
        /*002c*/ 	.word	0x00000000
        /*0030*/ 	.short	0x0004
        /*0032*/ 	.short	0x0020
        /*0034*/ 	.byte	0x00, 0xf4, 0x21, 0x00


	//----- nvinfo : EIATTR_KPARAM_INFO
	.align		4
.L_17:
        /*0038*/ 	.byte	0x04, 0x17
        /*003a*/ 	.short	(.L_19 - .L_18)
.L_18:
        /*003c*/ 	.word	0x00000000
        /*0040*/ 	.short	0x0003
        /*0042*/ 	.short	0x0018
        /*0044*/ 	.byte	0x00, 0xf4, 0x21, 0x00


	//----- nvinfo : EIATTR_KPARAM_INFO
	.align		4
.L_19:
        /*0048*/ 	.byte	0x04, 0x17
        /*004a*/ 	.short	(.L_21 - .L_20)
.L_20:
        /*004c*/ 	.word	0x00000000
        /*0050*/ 	.short	0x0002
        /*0052*/ 	.short	0x0010
        /*0054*/ 	.byte	0x00, 0xf4, 0x21, 0x00


	//----- nvinfo : EIATTR_KPARAM_INFO
	.align		4
.L_21:
        /*0058*/ 	.byte	0x04, 0x17
        /*005a*/ 	.short	(.L_23 - .L_22)
.L_22:
        /*005c*/ 	.word	0x00000000
        /*0060*/ 	.short	0x0001
        /*0062*/ 	.short	0x0008
        /*0064*/ 	.byte	0x00, 0xf4, 0x21, 0x00


	//----- nvinfo : EIATTR_KPARAM_INFO
	.align		4
.L_23:
        /*0068*/ 	.byte	0x04, 0x17
        /*006a*/ 	.short	(.L_25 - .L_24)
.L_24:
        /*006c*/ 	.word	0x00000000
        /*0070*/ 	.short	0x0000
        /*0072*/ 	.short	0x0000
        /*0074*/ 	.byte	0x00, 0xf4, 0x21, 0x00


	//----- nvinfo : EIATTR_SPARSE_MMA_MASK
	.align		4
.L_25:
        /*0078*/ 	.byte	0x03, 0x50
        /*007a*/ 	.short	0x0000


	//----- nvinfo : EIATTR_MAXREG_COUNT
	.align		4
        /*007c*/ 	.byte	0x03, 0x1b
        /*007e*/ 	.short	0x00ff


	//----- nvinfo : EIATTR_EXIT_INSTR_OFFSETS
	.align		4
        /*0080*/ 	.byte	0x04, 0x1c
        /*0082*/ 	.short	(.L_27 - .L_26)


	//   ....[0]....
.L_26:
        /*0084*/ 	.word	0x00000420


	//   ....[1]....
        /*0088*/ 	.word	0x00000440


	//----- nvinfo : EIATTR_REQNTID
	.align		4
.L_27:
        /*008c*/ 	.byte	0x04, 0x10
        /*008e*/ 	.short	(.L_29 - .L_28)
.L_28:
        /*0090*/ 	.word	0x00000080
        /*0094*/ 	.word	0x00000001
        /*0098*/ 	.word	0x00000001


	//----- nvinfo : EIATTR_CBANK_PARAM_SIZE
	.align		4
.L_29:
        /*009c*/ 	.byte	0x03, 0x19
        /*009e*/ 	.short	0x0034


	//----- nvinfo : EIATTR_PARAM_CBANK
	.align		4
        /*00a0*/ 	.byte	0x04, 0x0a
        /*00a2*/ 	.short	(.L_31 - .L_30)
	.align		4
.L_30:
        /*00a4*/ 	.word	index@(.nv.constant0.triton_poi_fused__native_batch_norm_legit_no_training_leaky_relu_6)
        /*00a8*/ 	.short	0x0210
        /*00aa*/ 	.short	0x0034


	//----- nvinfo : EIATTR_SW_WAR
	.align		4
.L_31:
        /*00ac*/ 	.byte	0x04, 0x36
        /*00ae*/ 	.short	(.L_33 - .L_32)
.L_32:
        /*00b0*/ 	.word	0x00000008
.L_33:


//--------------------- .nv.callgraph             --------------------------
	.section	.nv.callgraph,"",@"SHT_CUDA_CALLGRAPH"
	.align	4
	.sectionentsize	8
	.align		4
        /*0000*/ 	.word	0x00000000
	.align		4
        /*0004*/ 	.word	0xffffffff
	.align		4
        /*0008*/ 	.word	0x00000000
	.align		4
        /*000c*/ 	.word	0xfffffffe
	.align		4
        /*0010*/ 	.word	0x00000000
	.align		4
        /*0014*/ 	.word	0xfffffffd
	.align		4
        /*0018*/ 	.word	0x00000000
	.align		4
        /*001c*/ 	.word	0xfffffffc


//--------------------- .nv.constant4             --------------------------
	.section	.nv.constant4,"a",@progbits
	.align	8
	.align		8
.nv.constant4:
        /*0000*/ 	.dword	_$_str
	.align		8
        /*0008*/ 	.dword	_$_str_$_2


//--------------------- .text.triton_poi_fused__native_batch_norm_legit_no_training_leaky_relu_6 --------------------------
	.section	.text.triton_poi_fused__native_batch_norm_legit_no_training_leaky_relu_6,"ax",@progbits
	.align	128
        .global         triton_poi_fused__native_batch_norm_legit_no_training_leaky_relu_6
        .type           triton_poi_fused__native_batch_norm_legit_no_training_leaky_relu_6,@function
        .size           triton_poi_fused__native_batch_norm_legit_no_training_leaky_relu_6,(.L_x_1 - triton_poi_fused__native_batch_norm_legit_no_training_leaky_relu_6)
        .other          triton_poi_fused__native_batch_norm_legit_no_training_leaky_relu_6,@"STO_CUDA_ENTRY STV_DEFAULT"
triton_poi_fused__native_batch_norm_legit_no_training_leaky_relu_6:
.text.triton_poi_fused__native_batch_norm_legit_no_training_leaky_relu_6:
[----:B------:R-:W0:Y:S01]  /*0000*/  LDC R1, c[0x0][0x28] ;  /* 0x00000a00ff017b82 */ /* 0x000e220000000800 */
[----:B------:R-:W1:Y:S07]  /*0010*/  S2R R0, SR_TID.X ;  /* 0x0000000000007919 */ /* 0x000e6e0000002100 */
[----:B------:R-:W2:Y:S01]  /*0020*/  LDC.64 R8, c[0x0][0x228] ;  /* 0x00008a00ff087b82 */ /* 0x000ea20000000a00 */
[----:B------:R-:W-:Y:S01]  /*0030*/  ULDC.64 UR4, c[0x0][0x208] ;  /* 0x0000820000047ab9 */ /* 0x000fe20000000a00 */
[----:B------:R-:W3:Y:S06]  /*0040*/  S2R R5, SR_CTAID.X ;  /* 0x0000000000057919 */ /* 0x000eec0000002500 */
[----:B------:R-:W4:Y:S08]  /*0050*/  LDC.64 R12, c[0x0][0x218] ;  /* 0x00008600ff0c7b82 */ /* 0x000f300000000a00 */
[----:B------:R-:W5:Y:S08]  /*0060*/  LDC.64 R14, c[0x0][0x220] ;  /* 0x00008800ff0e7b82 */ /* 0x000f700000000a00 */
[----:B------:R-:W5:Y:S01]  /*0070*/  LDC.64 R16, c[0x0][0x230] ;  /* 0x00008c00ff107b82 */ /* 0x000f620000000a00 */
[----:B-1----:R-:W-:-:S07]  /*0080*/  SHF.L.U32 R0, R0, 0x1, RZ ;  /* 0x0000000100007819 */ /* 0x002fce00000006ff */
[----:B------:R-:W1:Y:S01]  /*0090*/  LDC.64 R18, c[0x0][0x238] ;  /* 0x00008e00ff127b82 */ /* 0x000e620000000a00 */
[----:B---3--:R-:W-:Y:S02]  /*00a0*/  SHF.R.S32.HI R3, RZ, 0x17, R5 ;  /* 0x00000017ff037819 */ /* 0x008fe40000011405 */
[----:B------:R-:W-:Y:S02]  /*00b0*/  LOP3.LUT R0, R0, 0xfe, RZ, 0xc0, !PT ;  /* 0x000000fe00007812 */ /* 0x000fe400078ec0ff */
[----:B------:R-:W-:Y:S02]  /*00c0*/  SGXT R3, R3, 0x1 ;  /* 0x000000010303781a */ /* 0x000fe40000000200 */
[----:B------:R-:W-:-:S04]  /*00d0*/  LEA R0, R5, R0, 0x8 ;  /* 0x0000000005007211 */ /* 0x000fc800078e40ff */
[----:B------:R-:W-:Y:S02]  /*00e0*/  LEA.HI R3, R3, R0, RZ, 0x8 ;  /* 0x0000000003037211 */ /* 0x000fe400078f40ff */
[----:B------:R-:W-:Y:S02]  /*00f0*/  ISETP.GE.AND P0, PT, R0, 0x400, PT ;  /* 0x000004000000780c */ /* 0x000fe40003f06270 */
[----:B------:R-:W-:-:S04]  /*0100*/  LOP3.LUT R3, R3, 0xffffff00, RZ, 0xc0, !PT ;  /* 0xffffff0003037812 */ /* 0x000fc800078ec0ff */
[----:B------:R-:W-:Y:S02]  /*0110*/  IADD3 R11, R0, -R3, RZ ;  /* 0x80000003000b7210 */ /* 0x000fe40007ffe0ff */
[----:B------:R-:W-:-:S03]  /*0120*/  CS2R R2, SRZ ;  /* 0x0000000000027805 */ /* 0x000fc6000001ff00 */
[----:B--2---:R-:W-:-:S05]  /*0130*/  IMAD.WIDE R8, R11, 0x4, R8 ;  /* 0x000000040b087825 */ /* 0x004fca00078e0208 */
[----:B------:R2:W3:Y:S01]  /*0140*/  @!P0 LDG.E.EL.64 R2, desc[UR4][R8.64] ;  /* 0x0000000408028981 */ /* 0x0004e2000c2e1b00 */
[----:B------:R-:W-:Y:S02]  /*0150*/  CS2R R4, SRZ ;  /* 0x0000000000047805 */ /* 0x000fe4000001ff00 */
[----:B------:R-:W-:Y:S01]  /*0160*/  CS2R R6, SRZ ;  /* 0x0000000000067805 */ /* 0x000fe2000001ff00 */
[----:B----4-:R-:W-:-:S04]  /*0170*/  IMAD.WIDE R12, R0, 0x4, R12 ;  /* 0x00000004000c7825 */ /* 0x010fc800078e020c */
[C---:B-----5:R-:W-:Y:S01]  /*0180*/  IMAD.WIDE R14, R11.reuse, 0x4, R14 ;  /* 0x000000040b0e7825 */ /* 0x060fe200078e020e */
[----:B------:R4:W5:Y:S04]  /*0190*/  @!P0 LDG.E.64 R4, desc[UR4][R12.64] ;  /* 0x000000040c048981 */ /* 0x000968000c1e1b00 */
[----:B------:R-:W5:Y:S01]  /*01a0*/  @!P0 LDG.E.EL.64 R6, desc[UR4][R14.64] ;  /* 0x000000040e068981 */ /* 0x000f62000c2e1b00 */
[----:B0-----:R-:W-:Y:S01]  /*01b0*/  IMAD.WIDE R16, R11, 0x4, R16 ;  /* 0x000000040b107825 */ /* 0x001fe200078e0210 */
[----:B--2---:R-:W-:-:S03]  /*01c0*/  CS2R R8, SRZ ;  /* 0x0000000000087805 */ /* 0x004fc6000001ff00 */
[----:B-1----:R-:W-:Y:S01]  /*01d0*/  IMAD.WIDE R18, R11, 0x4, R18 ;  /* 0x000000040b127825 */ /* 0x002fe200078e0212 */
[----:B------:R-:W-:-:S04]  /*01e0*/  CS2R R10, SRZ ;  /* 0x00000000000a7805 */ /* 0x000fc8000001ff00 */
[----:B------:R-:W2:Y:S04]  /*01f0*/  @!P0 LDG.E.EL.64 R8, desc[UR4][R18.64] ;  /* 0x0000000412088981 */ /* 0x000ea8000c2e1b00 */
[----:B------:R-:W2:Y:S01]  /*0200*/  @!P0 LDG.E.EL.64 R10, desc[UR4][R16.64] ;  /* 0x00000004100a8981 */ /* 0x000ea2000c2e1b00 */
[----:B---3--:R-:W-:Y:S01]  /*0210*/  FADD R2, R2, 9.9999997473787516356e-06 ;  /* 0x3727c5ac02027421 */ /* 0x008fe20000000000 */
[----:B------:R-:W-:-:S03]  /*0220*/  FADD R3, R3, 9.9999997473787516356e-06 ;  /* 0x3727c5ac03037421 */ /* 0x000fc60000000000 */
[----:B----4-:R-:W0:Y:S08]  /*0230*/  MUFU.SQRT R12, R2 ;  /* 0x00000002000c7308 */ /* 0x010e300000002000 */
[----:B------:R-:W1:Y:S01]  /*0240*/  MUFU.SQRT R13, R3 ;  /* 0x00000003000d7308 */ /* 0x000e620000002000 */
[C---:B0-----:R-:W-:Y:S02]  /*0250*/  FSETP.GT.AND P1, PT, R12.reuse, 8.50705917302346158658e+37, PT ;  /* 0x7e8000000c00780b */ /* 0x041fe40003f24000 */
[----:B------:R-:W-:-:S02]  /*0260*/  FSETP.GEU.AND P3, PT, R12, 1.175494350822287508e-38, PT ;  /* 0x008000000c00780b */ /* 0x000fc40003f6e000 */
[C---:B-1----:R-:W-:Y:S02]  /*0270*/  FSETP.GT.AND P2, PT, R13.reuse, 8.50705917302346158658e+37, PT ;  /* 0x7e8000000d00780b */ /* 0x042fe40003f44000 */
[----:B------:R-:W-:-:S07]  /*0280*/  FSETP.GEU.AND P4, PT, R13, 1.175494350822287508e-38, PT ;  /* 0x008000000d00780b */ /* 0x000fce0003f8e000 */
[----:B------:R-:W-:Y:S01]  /*0290*/  @P1 FMUL R12, R12, 0.25 ;  /* 0x3e8000000c0c1820 */ /* 0x000fe20000400000 */
[----:B------:R-:W-:-:S03]  /*02a0*/  HFMA2.MMA R2, -RZ, RZ, 1.625, 0 ;  /* 0x3e800000ff027435 */ /* 0x000fc600000001ff */
[----:B------:R-:W-:Y:S01]  /*02b0*/  @!P3 FMUL R12, R12, 16777216 ;  /* 0x4b8000000c0cb820 */ /* 0x000fe20000400000 */
[----:B------:R-:W-:-:S04]  /*02c0*/  @P2 FMUL R13, R13, 0.25 ;  /* 0x3e8000000d0d2820 */ /* 0x000fc80000400000 */
[----:B------:R-:W-:Y:S01]  /*02d0*/  @!P4 FMUL R13, R13, 16777216 ;  /* 0x4b8000000d0dc820 */ /* 0x000fe20000400000 */
[----:B------:R-:W0:Y:S01]  /*02e0*/  MUFU.RCP R12, R12 ;  /* 0x0000000c000c7308 */ /* 0x000e220000001000 */
[----:B------:R-:W-:-:S07]  /*02f0*/  FSEL R3, R2, 1, P1 ;  /* 0x3f80000002037808 */ /* 0x000fce0000800000 */
[----:B------:R-:W1:Y:S01]  /*0300*/  MUFU.RCP R13, R13 ;  /* 0x0000000d000d7308 */ /* 0x000e620000001000 */
[----:B------:R-:W-:Y:S01]  /*0310*/  FSEL R2, R2, 1, P2 ;  /* 0x3f80000002027808 */ /* 0x000fe20001000000 */
[----:B------:R-:W-:Y:S01]  /*0320*/  @!P3 FMUL R3, R3, 16777216 ;  /* 0x4b8000000303b820 */ /* 0x000fe20000400000 */
[----:B-----5:R-:W-:-:S03]  /*0330*/  FADD R5, -R7, R5 ;  /* 0x0000000507057221 */ /* 0x020fc60000000100 */
[----:B------:R-:W-:Y:S01]  /*0340*/  @!P4 FMUL R2, R2, 16777216 ;  /* 0x4b8000000202c820 */ /* 0x000fe20000400000 */
[----:B------:R-:W-:Y:S01]  /*0350*/  FADD R4, -R6, R4 ;  /* 0x0000000406047221 */ /* 0x000fe20000000100 */
[----:B0-----:R-:W-:Y:S02]  /*0360*/  FMUL R7, R12, R3 ;  /* 0x000000030c077220 */ /* 0x001fe40000400000 */
[----:B-1----:R-:W-:Y:S02]  /*0370*/  FMUL R6, R13, R2 ;  /* 0x000000020d067220 */ /* 0x002fe40000400000 */
[----:B------:R-:W0:Y:S01]  /*0380*/  LDC.64 R2, c[0x0][0x210] ;  /* 0x00008400ff027b82 */ /* 0x000e220000000a00 */
[----:B------:R-:W-:Y:S01]  /*0390*/  FMUL R7, R4, R7 ;  /* 0x0000000704077220 */ /* 0x000fe20000400000 */
[----:B------:R-:W-:-:S03]  /*03a0*/  FMUL R6, R5, R6 ;  /* 0x0000000605067220 */ /* 0x000fc60000400000 */
[----:B--2---:R-:W-:Y:S01]  /*03b0*/  FFMA R8, R7, R10, R8 ;  /* 0x0000000a07087223 */ /* 0x004fe20000000008 */
[----:B------:R-:W-:-:S04]  /*03c0*/  FFMA R9, R6, R11, R9 ;  /* 0x0000000b06097223 */ /* 0x000fc80000000009 */
[----:B------:R-:W-:Y:S02]  /*03d0*/  FSETP.GT.AND P1, PT, R8, RZ, PT ;  /* 0x000000ff0800720b */ /* 0x000fe40003f24000 */
[----:B------:R-:W-:-:S11]  /*03e0*/  FSETP.GT.AND P2, PT, R9, RZ, PT ;  /* 0x000000ff0900720b */ /* 0x000fd60003f44000 */
[----:B------:R-:W-:Y:S01]  /*03f0*/  @!P1 FMUL R8, R8, 0.20000000298023223877 ;  /* 0x3e4ccccd08089820 */ /* 0x000fe20000400000 */
[----:B0-----:R-:W-:-:S04]  /*0400*/  IMAD.WIDE R2, R0, 0x4, R2 ;  /* 0x0000000400027825 */ /* 0x001fc800078e0202 */
[----:B------:R-:W-:Y:S01]  /*0410*/  @!P2 FMUL R9, R9, 0.20000000298023223877 ;  /* 0x3e4ccccd0909a820 */ /* 0x000fe20000400000 */
[----:B------:R-:W-:Y:S06]  /*0420*/  @P0 EXIT ;  /* 0x000000000000094d */ /* 0x000fec0003800000 */
[----:B------:R-:W-:Y:S01]  /*0430*/  STG.E.64 desc[UR4][R2.64], R8 ;  /* 0x0000000802007986 */ /* 0x000fe2000c101b04 */
[----:B------:R-:W-:Y:S05]  /*0440*/  EXIT ;  /* 0x000000000000794d */ /* 0x000fea0003800000 */
.L_x_0:
[----:B------:R-:W-:-:S00]  /*0450*/  BRA `(.L_x_0) ;  /* 0xfffffffc00fc7947 */ /* 0x000fc0000383ffff */
[----:B------:R-:W-:-:S00]  /*0460*/  NOP ;  /* 0x0000000000007918 */ /* 0x000fc00000000000 */
        /* <DEDUP_REMOVED lines=9> */
.L_x_1:


//--------------------- .nv.global.init           --------------------------
	.section	.nv.global.init,"aw",@progbits
.nv.global.init:
	.type		_$_str,@object
	.size		_$_str,(_$_str_$_2 - _$_str)
_$_str:
        /*0000*/ 	.byte	0x5f, 0x5f, 0x43, 0x55, 0x44, 0x41, 0x5f, 0x46, 0x54, 0x5a, 0x00
	.type		_$_str_$_2,@object
	.size		_$_str_$_2,(.L_1 - _$_str_$_2)
_$_str_$_2:
        /*000b*/ 	.byte	0x5f, 0x5f, 0x43, 0x55, 0x44, 0x41, 0x5f, 0x50, 0x52, 0x45, 0x43, 0x5f, 0x53, 0x51, 0x52, 0x54
        /*001b*/ 	.byte	0x00
.L_1:


//--------------------- .nv.constant0.triton_poi_fused__native_batch_norm_legit_no_training_leaky_relu_6 --------------------------
	.section	.nv.constant0.triton_poi_fused__native_batch_norm_legit_no_training_leaky_relu_6,"a",@progbits
	.sectionflags	@""
	.align	4
.nv.constant0.triton_poi_fused__native_batch_norm_legit_no_training_leaky_relu_6:
	.zero		580
